	.headerflags	@"EF_CUDA_TEXMODE_UNIFIED EF_CUDA_64BIT_ADDRESS EF_CUDA_ACCELERATORS EF_CUDA_SM90 EF_CUDA_VIRTUAL_SM(EF_CUDA_SM90)"
	.elftype	@"ET_EXEC"


//--------------------- .nv.info                  --------------------------
	.section	.nv.info,"",@"SHT_CUDA_INFO"
	.align	4


	//----- nvinfo : EIATTR_REGCOUNT
	.align		4
        /*0000*/ 	.byte	0x04, 0x2f
        /*0002*/ 	.short	(.L_1 - .L_0)
	.align		4
.L_0:
        /*0004*/ 	.word	index@(triton_poi_fused_mean_17)
        /*0008*/ 	.word	0x00000012


	//----- nvinfo : EIATTR_MIN_STACK_SIZE
	.align		4
.L_1:
        /*000c*/ 	.byte	0x04, 0x12
        /*000e*/ 	.short	(.L_3 - .L_2)
	.align		4
.L_2:
        /*0010*/ 	.word	index@(triton_poi_fused_mean_17)
        /*0014*/ 	.word	0x00000000


	//----- nvinfo : EIATTR_FRAME_SIZE
	.align		4
.L_3:
        /*0018*/ 	.byte	0x04, 0x11
        /*001a*/ 	.short	(.L_5 - .L_4)
	.align		4
.L_4:
        /*001c*/ 	.word	index@(triton_poi_fused_mean_17)
        /*0020*/ 	.word	0x00000000


	//----- nvinfo : EIATTR_MIN_STACK_SIZE
	.align		4
.L_5:
        /*0024*/ 	.byte	0x04, 0x12
        /*0026*/ 	.short	(.L_7 - .L_6)
	.align		4
.L_6:
        /*0028*/ 	.word	index@(triton_poi_fused_mean_17)
        /*002c*/ 	.word	0x00000000
.L_7:


//--------------------- .nv.info.triton_poi_fused_mean_17 --------------------------
	.section	.nv.info.triton_poi_fused_mean_17,"",@"SHT_CUDA_INFO"
	.sectionflags	@""
	.align	4


	//----- nvinfo : EIATTR_CUDA_API_VERSION
	.align		4
        /*0000*/ 	.byte	0x04, 0x37
        /*0002*/ 	.short	(.L_9 - .L_8)
.L_8:
        /*0004*/ 	.word	0x0000007c


	//----- nvinfo : EIATTR_KPARAM_INFO
	.align		4
.L_9:
        /*0008*/ 	.byte	0x04, 0x17
        /*000a*/ 	.short	(.L_11 - .L_10)
.L_10:
        /*000c*/ 	.word	0x00000000
        /*0010*/ 	.short	0x0002
        /*0012*/ 	.short	0x0010
        /*0014*/ 	.byte	0x00, 0xf0, 0x11, 0x00


	//----- nvinfo : EIATTR_KPARAM_INFO
	.align		4
.L_11:
        /*0018*/ 	.byte	0x04, 0x17
        /*001a*/ 	.short	(.L_13 - .L_12)
.L_12:
        /*001c*/ 	.word	0x00000000
        /*0020*/ 	.short	0x0001
        /*0022*/ 	.short	0x0008
        /*0024*/ 	.byte	0x00, 0xf4, 0x21, 0x00


	//----- nvinfo : EIATTR_KPARAM_INFO
	.align		4
.L_13:
        /*0028*/ 	.byte	0x04, 0x17
        /*002a*/ 	.short	(.L_15 - .L_14)
.L_14:
        /*002c*/ 	.word	0x00000000
        /*0030*/ 	.short	0x0000
        /*0032*/ 	.short	0x0000
        /*0034*/ 	.byte	0x00, 0xf4, 0x21, 0x00


	//----- nvinfo : EIATTR_SPARSE_MMA_MASK
	.align		4
.L_15:
        /*0038*/ 	.byte	0x03, 0x50
        /*003a*/ 	.short	0x0000


	//----- nvinfo : EIATTR_MAXREG_COUNT
	.align		4
        /*003c*/ 	.byte	0x03, 0x1b
        /*003e*/ 	.short	0x00ff


	//----- nvinfo : EIATTR_EXIT_INSTR_OFFSETS
	.align		4
        /*0040*/ 	.byte	0x04, 0x1c
        /*0042*/ 	.short	(.L_17 - .L_16)


	//   ....[0]....
.L_16:
        /*0044*/ 	.word	0x000001b0


	//   ....[1]....
        /*0048*/ 	.word	0x000001e0


	//----- nvinfo : EIATTR_REQNTID
	.align		4
.L_17:
        /*004c*/ 	.byte	0x04, 0x10
        /*004e*/ 	.short	(.L_19 - .L_18)
.L_18:
        /*0050*/ 	.word	0x00000080
        /*0054*/ 	.word	0x00000001
        /*0058*/ 	.word	0x00000001


	//----- nvinfo : EIATTR_CBANK_PARAM_SIZE
	.align		4
.L_19:
        /*005c*/ 	.byte	0x03, 0x19
        /*005e*/ 	.short	0x0014


	//----- nvinfo : EIATTR_PARAM_CBANK
	.align		4
        /*0060*/ 	.byte	0x04, 0x0a
        /*0062*/ 	.short	(.L_21 - .L_20)
	.align		4
.L_20:
        /*0064*/ 	.word	index@(.nv.constant0.triton_poi_fused_mean_17)
        /*0068*/ 	.short	0x0210
        /*006a*/ 	.short	0x0014


	//----- nvinfo : EIATTR_SW_WAR
	.align		4
.L_21:
        /*006c*/ 	.byte	0x04, 0x36
        /*006e*/ 	.short	(.L_23 - .L_22)
.L_22:
        /*0070*/ 	.word	0x00000008
.L_23:


//--------------------- .nv.callgraph             --------------------------
	.section	.nv.callgraph,"",@"SHT_CUDA_CALLGRAPH"
	.align	4
	.sectionentsize	8
	.align		4
        /*0000*/ 	.word	0x00000000
	.align		4
        /*0004*/ 	.word	0xffffffff
	.align		4
        /*0008*/ 	.word	0x00000000
	.align		4
        /*000c*/ 	.word	0xfffffffe
	.align		4
        /*0010*/ 	.word	0x00000000
	.align		4
        /*0014*/ 	.word	0xfffffffd
	.align		4
        /*0018*/ 	.word	0x00000000
	.align		4
        /*001c*/ 	.word	0xfffffffc


//--------------------- .text.triton_poi_fused_mean_17 --------------------------
	.section	.text.triton_poi_fused_mean_17,"ax",@progbits
	.align	128
        .global         triton_poi_fused_mean_17
        .type           triton_poi_fused_mean_17,@function
        .size           triton_poi_fused_mean_17,(.L_x_1 - triton_poi_fused_mean_17)
        .other          triton_poi_fused_mean_17,@"STO_CUDA_ENTRY STV_DEFAULT"
triton_poi_fused_mean_17:
.text.triton_poi_fused_mean_17:
[----:B------:R-:W0:Y:S02]  /*0000*/  LDC R1, c[0x0][0x28] ;  /* 0x00000a00ff017b82 */ /* 0x000e240000000800 */
[----:B------:R-:W1:Y:S01]  /*0010*/  S2R R0, SR_TID.X ;  /* 0x0000000000007919 */ /* 0x000e620000002100 */
[----:B------:R-:W2:Y:S01]  /*0020*/  LDC.64 R8, c[0x0][0x210] ;  /* 0x00008400ff087b82 */ /* 0x000ea20000000a00 */
[----:B------:R-:W-:Y:S01]  /*0030*/  CS2R R14, SRZ ;  /* 0x00000000000e7805 */ /* 0x000fe2000001ff00 */
[----:B------:R-:W-:Y:S01]  /*0040*/  ULDC.64 UR4, c[0x0][0x208] ;  /* 0x0000820000047ab9 */ /* 0x000fe20000000a00 */
[----:B------:R-:W3:Y:S01]  /*0050*/  S2R R13, SR_CTAID.X ;  /* 0x00000000000d7919 */ /* 0x000ee20000002500 */
[----:B------:R-:W-:Y:S02]  /*0060*/  MOV R12, RZ ;  /* 0x000000ff000c7202 */ /* 0x000fe40000000f00 */
[----:B-1----:R-:W-:-:S04]  /*0070*/  LOP3.LUT R0, R0, 0x7f, RZ, 0xc0, !PT ;  /* 0x0000007f00007812 */ /* 0x002fc800078ec0ff */
[----:B---3--:R-:W-:Y:S01]  /*0080*/  LEA R13, R13, R0, 0x7 ;  /* 0x000000000d0d7211 */ /* 0x008fe200078e38ff */
[----:B------:R-:W-:-:S03]  /*0090*/  HFMA2.MMA R0, -RZ, RZ, 0, 0 ;  /* 0x00000000ff007435 */ /* 0x000fc600000001ff */
[C---:B------:R-:W-:Y:S01]  /*00a0*/  ISETP.GE.AND P0, PT, R13.reuse, 0x100, PT ;  /* 0x000001000d00780c */ /* 0x040fe20003f06270 */
[----:B--2---:R-:W-:Y:S01]  /*00b0*/  IMAD.WIDE R2, R13, 0x4, R8 ;  /* 0x000000040d027825 */ /* 0x004fe200078e0208 */
[----:B------:R-:W-:Y:S02]  /*00c0*/  IADD3 R5, R13, 0x100, RZ ;  /* 0x000001000d057810 */ /* 0x000fe40007ffe0ff */
[----:B------:R-:W-:-:S03]  /*00d0*/  IADD3 R7, R13, 0x200, RZ ;  /* 0x000002000d077810 */ /* 0x000fc60007ffe0ff */
[----:B------:R-:W-:Y:S01]  /*00e0*/  IMAD.WIDE R4, R5, 0x4, R8 ;  /* 0x0000000405047825 */ /* 0x000fe200078e0208 */
[----:B------:R-:W-:-:S03]  /*00f0*/  IADD3 R11, R13, 0x300, RZ ;  /* 0x000003000d0b7810 */ /* 0x000fc60007ffe0ff */
[--C-:B------:R-:W-:Y:S02]  /*0100*/  IMAD.WIDE R6, R7, 0x4, R8.reuse ;  /* 0x0000000407067825 */ /* 0x100fe400078e0208 */
[----:B------:R1:W2:Y:S04]  /*0110*/  @!P0 LDG.E R0, desc[UR4][R2.64] ;  /* 0x0000000402008981 */ /* 0x0002a8000c1e1900 */
[----:B------:R-:W2:Y:S01]  /*0120*/  @!P0 LDG.E R15, desc[UR4][R4.64] ;  /* 0x00000004040f8981 */ /* 0x000ea2000c1e1900 */
[----:B------:R-:W-:Y:S02]  /*0130*/  IMAD.WIDE R8, R11, 0x4, R8 ;  /* 0x000000040b087825 */ /* 0x000fe400078e0208 */
[----:B------:R-:W1:Y:S01]  /*0140*/  LDC.64 R10, c[0x0][0x218] ;  /* 0x00008600ff0a7b82 */ /* 0x000e620000000a00 */
[----:B------:R-:W3:Y:S04]  /*0150*/  @!P0 LDG.E R12, desc[UR4][R6.64] ;  /* 0x00000004060c8981 */ /* 0x000ee8000c1e1900 */
[----:B------:R-:W4:Y:S01]  /*0160*/  @!P0 LDG.E R14, desc[UR4][R8.64] ;  /* 0x00000004080e8981 */ /* 0x000f22000c1e1900 */
[----:B-1----:R-:W-:-:S04]  /*0170*/  IMAD.WIDE R2, R13, 0x4, R10 ;  /* 0x000000040d027825 */ /* 0x002fc800078e020a */
[----:B--2---:R-:W-:-:S04]  /*0180*/  FADD R15, R15, R0 ;  /* 0x000000000f0f7221 */ /* 0x004fc80000000000 */
[----:B---3--:R-:W-:-:S04]  /*0190*/  FADD R15, R15, R12 ;  /* 0x0000000c0f0f7221 */ /* 0x008fc80000000000 */
[----:B----4-:R-:W-:Y:S01]  /*01a0*/  FADD R14, R15, R14 ;  /* 0x0000000e0f0e7221 */ /* 0x010fe20000000000 */
[----:B------:R-:W-:Y:S06]  /*01b0*/  @P0 EXIT ;  /* 0x000000000000094d */ /* 0x000fec0003800000 */
[----:B------:R-:W-:-:S05]  /*01c0*/  FMUL R5, R14, 0.25 ;  /* 0x3e8000000e057820 */ /* 0x000fca0000400000 */
[----:B------:R-:W-:Y:S01]  /*01d0*/  STG.E desc[UR4][R2.64], R5 ;  /* 0x0000000502007986 */ /* 0x000fe2000c101904 */
[----:B------:R-:W-:Y:S05]  /*01e0*/  EXIT ;  /* 0x000000000000794d */ /* 0x000fea0003800000 */
.L_x_0:
[----:B------:R-:W-:-:S00]  /*01f0*/  BRA `(.L_x_0) ;  /* 0xfffffffc00fc7947 */ /* 0x000fc0000383ffff */
[----:B------:R-:W-:-:S00]  /*0200*/  NOP ;  /* 0x0000000000007918 */ /* 0x000fc00000000000 */
[----:B------:R-:W-:-:S00]  /*0210*/  NOP ;  /* 0x0000000000007918 */ /* 0x000fc00000000000 */
[----:B------:R-:W-:-:S00]  /*0220*/  NOP ;  /* 0x0000000000007918 */ /* 0x000fc00000000000 */
[----:B------:R-:W-:-:S00]  /*0230*/  NOP ;  /* 0x0000000000007918 */ /* 0x000fc00000000000 */
[----:B------:R-:W-:-:S00]  /*0240*/  NOP ;  /* 0x0000000000007918 */ /* 0x000fc00000000000 */
[----:B------:R-:W-:-:S00]  /*0250*/  NOP ;  /* 0x0000000000007918 */ /* 0x000fc00000000000 */
[----:B------:R-:W-:-:S00]  /*0260*/  NOP ;  /* 0x0000000000007918 */ /* 0x000fc00000000000 */
[----:B------:R-:W-:-:S00]  /*0270*/  NOP ;  /* 0x0000000000007918 */ /* 0x000fc00000000000 */
.L_x_1:


//--------------------- .nv.constant0.triton_poi_fused_mean_17 --------------------------
	.section	.nv.constant0.triton_poi_fused_mean_17,"a",@progbits
	.sectionflags	@""
	.align	4
.nv.constant0.triton_poi_fused_mean_17:
	.zero		548
